//
// Generated by NVIDIA NVVM Compiler
//
// Compiler Build ID: CL-36424714
// Cuda compilation tools, release 13.0, V13.0.88
// Based on NVVM 20.0.0
//

.version 9.0
.target sm_100
.address_size 64

	// .globl	_Z6vecAddIdEvPT_S1_S0_m
.global .align 8 .b8 DINOS_DINOS[16] = {0, 0, 0, 0, 0, 0, 240, 63, 0, 0, 0, 0, 0, 0, 240, 63};

.visible .entry _Z6vecAddIdEvPT_S1_S0_m(
	.param .u64 .ptr .align 1 _Z6vecAddIdEvPT_S1_S0_m_param_0,
	.param .u64 .ptr .align 1 _Z6vecAddIdEvPT_S1_S0_m_param_1,
	.param .f64 _Z6vecAddIdEvPT_S1_S0_m_param_2,
	.param .u64 _Z6vecAddIdEvPT_S1_S0_m_param_3
)
{
	.reg .pred 	%p<3>;
	.reg .b32 	%r<10>;
	.reg .b64 	%rd<13>;
	.reg .b64 	%fd<8>;

	ld.param.u64 	%rd6, [_Z6vecAddIdEvPT_S1_S0_m_param_0];
	ld.param.u64 	%rd7, [_Z6vecAddIdEvPT_S1_S0_m_param_1];
	ld.param.f64 	%fd1, [_Z6vecAddIdEvPT_S1_S0_m_param_2];
	ld.param.u64 	%rd8, [_Z6vecAddIdEvPT_S1_S0_m_param_3];
	mov.u32 	%r6, %tid.x;
	mov.u32 	%r7, %ctaid.x;
	mov.u32 	%r1, %ntid.x;
	mad.lo.s32 	%r9, %r7, %r1, %r6;
	cvt.u64.u32 	%rd12, %r9;
	setp.le.u64 	%p1, %rd8, %rd12;
	@%p1 bra 	$L__BB0_3;
	mov.u32 	%r8, %nctaid.x;
	mul.lo.s32 	%r3, %r8, %r1;
	cvta.to.global.u64 	%rd2, %rd6;
	cvta.to.global.u64 	%rd3, %rd7;
$L__BB0_2:
	shl.b64 	%rd9, %rd12, 3;
	add.s64 	%rd10, %rd2, %rd9;
	ld.global.f64 	%fd2, [%rd10];
	add.f64 	%fd3, %fd1, %fd2;
	ld.global.f64 	%fd4, [DINOS_DINOS];
	add.f64 	%fd5, %fd3, %fd4;
	add.s64 	%rd11, %rd3, %rd9;
	ld.global.f64 	%fd6, [%rd11];
	add.f64 	%fd7, %fd6, %fd5;
	st.global.f64 	[%rd11], %fd7;
	add.s32 	%r9, %r9, %r3;
	cvt.u64.u32 	%rd12, %r9;
	setp.gt.u64 	%p2, %rd8, %rd12;
	@%p2 bra 	$L__BB0_2;
$L__BB0_3:
	ret;

}


// ===== COMPILED SASS (sm_100) =====

	.target	sm_100

	.elftype	@"ET_EXEC"


//--------------------- .note.nv.tkinfo           --------------------------
	.section	.note.nv.tkinfo,"",@"SHT_NOTE"
	.sectionflags	@"SHF_NOTE_NV_TKINFO"
	.tkinfo
        /*0018*/ 	.word	0x00000002
        /*0030*/ 	.string	""
        /*0030*/ 	.string	"ptxas"
        /*0030*/ 	.string	"Cuda compilation tools, release 13.0, V13.0.88"
        /*0030*/ 	.string	"Build cuda_13.0.r13.0/compiler.36424714_0"
        /*0030*/ 	.string	"-arch sm_100 -m 64 "



//--------------------- .note.nv.cuinfo           --------------------------
	.section	.note.nv.cuinfo,"",@"SHT_NOTE"
	.sectionflags	@"SHF_NOTE_NV_CUINFO"
        /*0018*/ 	.short	0x0002
        /*001a*/ 	.short	0x0064
        /*001c*/ 	.short	0x0082
	.zero		2


//--------------------- .nv.info                  --------------------------
	.section	.nv.info,"",@"SHT_CUDA_INFO"
	.align	4


	//----- nvinfo : EIATTR_REGCOUNT
	.align		4
        /*0000*/ 	.byte	0x04, 0x2f
        /*0002*/ 	.short	(.L_2 - .L_1)
	.align		4
.L_1:
        /*0004*/ 	.word	index@(_Z6vecAddIdEvPT_S1_S0_m)
        /*0008*/ 	.word	0x00000014


	//----- nvinfo : EIATTR_FRAME_SIZE
	.align		4
.L_2:
        /*000c*/ 	.byte	0x04, 0x11
        /*000e*/ 	.short	(.L_4 - .L_3)
	.align		4
.L_3:
        /*0010*/ 	.word	index@(_Z6vecAddIdEvPT_S1_S0_m)
        /*0014*/ 	.word	0x00000000


	//----- nvinfo : EIATTR_MIN_STACK_SIZE
	.align		4
.L_4:
        /*0018*/ 	.byte	0x04, 0x12
        /*001a*/ 	.short	(.L_6 - .L_5)
	.align		4
.L_5:
        /*001c*/ 	.word	index@(_Z6vecAddIdEvPT_S1_S0_m)
        /*0020*/ 	.word	0x00000000
.L_6:


//--------------------- .nv.compat                --------------------------
	.section	.nv.compat,"",@"SHT_CUDA_COMPAT_INFO"
	.align	4
        /*0000*/ 	.byte	0x02, 0x09, 0x00, 0x00, 0x02, 0x02, 0x01, 0x00, 0x02, 0x05, 0x05, 0x00, 0x03, 0x07, 0x01, 0x01
        /*0010*/ 	.byte	0x02, 0x03, 0x00, 0x00, 0x02, 0x06, 0x01, 0x00, 0x04, 0x0b, 0x08, 0x00, 0x01, 0x00, 0x00, 0x00
        /*0020*/ 	.byte	0x00, 0x00, 0x00, 0x00


//--------------------- .nv.info._Z6vecAddIdEvPT_S1_S0_m --------------------------
	.section	.nv.info._Z6vecAddIdEvPT_S1_S0_m,"",@"SHT_CUDA_INFO"
	.sectionflags	@""
	.align	4


	//----- nvinfo : EIATTR_CUDA_API_VERSION
	.align		4
        /*0000*/ 	.byte	0x04, 0x37
        /*0002*/ 	.short	(.L_8 - .L_7)
.L_7:
        /*0004*/ 	.word	0x00000082


	//----- nvinfo : EIATTR_KPARAM_INFO
	.align		4
.L_8:
        /*0008*/ 	.byte	0x04, 0x17
        /*000a*/ 	.short	(.L_10 - .L_9)
.L_9:
        /*000c*/ 	.word	0x00000000
        /*0010*/ 	.short	0x0003
        /*0012*/ 	.short	0x0018
        /*0014*/ 	.byte	0x00, 0xf0, 0x21, 0x00


	//----- nvinfo : EIATTR_KPARAM_INFO
	.align		4
.L_10:
        /*0018*/ 	.byte	0x04, 0x17
        /*001a*/ 	.short	(.L_12 - .L_11)
.L_11:
        /*001c*/ 	.word	0x00000000
        /*0020*/ 	.short	0x0002
        /*0022*/ 	.short	0x0010
        /*0024*/ 	.byte	0x00, 0xf0, 0x21, 0x00


	//----- nvinfo : EIATTR_KPARAM_INFO
	.align		4
.L_12:
        /*0028*/ 	.byte	0x04, 0x17
        /*002a*/ 	.short	(.L_14 - .L_13)
.L_13:
        /*002c*/ 	.word	0x00000000
        /*0030*/ 	.short	0x0001
        /*0032*/ 	.short	0x0008
        /*0034*/ 	.byte	0x00, 0xf5, 0x21, 0x00


	//----- nvinfo : EIATTR_KPARAM_INFO
	.align		4
.L_14:
        /*0038*/ 	.byte	0x04, 0x17
        /*003a*/ 	.short	(.L_16 - .L_15)
.L_15:
        /*003c*/ 	.word	0x00000000
        /*0040*/ 	.short	0x0000
        /*0042*/ 	.short	0x0000
        /*0044*/ 	.byte	0x00, 0xf5, 0x21, 0x00


	//----- nvinfo : EIATTR_SPARSE_MMA_MASK
	.align		4
.L_16:
        /*0048*/ 	.byte	0x03, 0x50
        /*004a*/ 	.short	0x0000


	//----- nvinfo : EIATTR_MAXREG_COUNT
	.align		4
        /*004c*/ 	.byte	0x03, 0x1b
        /*004e*/ 	.short	0x00ff


	//----- nvinfo : EIATTR_MERCURY_ISA_VERSION
	.align		4
        /*0050*/ 	.byte	0x03, 0x5f
        /*0052*/ 	.short	0x0101


	//----- nvinfo : EIATTR_VRC_CTA_INIT_COUNT
	.align		4
        /*0054*/ 	.byte	0x02, 0x4a
	.zero		1
	.zero		1


	//----- nvinfo : EIATTR_EXIT_INSTR_OFFSETS
	.align		4
        /*0058*/ 	.byte	0x04, 0x1c
        /*005a*/ 	.short	(.L_18 - .L_17)


	//   ....[0]....
.L_17:
        /*005c*/ 	.word	0x00000080


	//   ....[1]....
        /*0060*/ 	.word	0x00000230


	//----- nvinfo : EIATTR_CRS_STACK_SIZE
	.align		4
.L_18:
        /*0064*/ 	.byte	0x04, 0x1e
        /*0066*/ 	.short	(.L_20 - .L_19)
.L_19:
        /*0068*/ 	.word	0x00000000


	//----- nvinfo : EIATTR_CBANK_PARAM_SIZE
	.align		4
.L_20:
        /*006c*/ 	.byte	0x03, 0x19
        /*006e*/ 	.short	0x0020


	//----- nvinfo : EIATTR_PARAM_CBANK
	.align		4
        /*0070*/ 	.byte	0x04, 0x0a
        /*0072*/ 	.short	(.L_22 - .L_21)
	.align		4
.L_21:
        /*0074*/ 	.word	index@(.nv.constant0._Z6vecAddIdEvPT_S1_S0_m)
        /*0078*/ 	.short	0x0380
        /*007a*/ 	.short	0x0020


	//----- nvinfo : EIATTR_SW_WAR
	.align		4
.L_22:
        /*007c*/ 	.byte	0x04, 0x36
        /*007e*/ 	.short	(.L_24 - .L_23)
.L_23:
        /*0080*/ 	.word	0x00000008
.L_24:


//--------------------- .nv.callgraph             --------------------------
	.section	.nv.callgraph,"",@"SHT_CUDA_CALLGRAPH"
	.align	4
	.sectionentsize	8
	.align		4
        /*0000*/ 	.word	0x00000000
	.align		4
        /*0004*/ 	.word	0xffffffff
	.align		4
        /*0008*/ 	.word	0x00000000
	.align		4
        /*000c*/ 	.word	0xfffffffe
	.align		4
        /*0010*/ 	.word	0x00000000
	.align		4
        /*0014*/ 	.word	0xfffffffd
	.align		4
        /*0018*/ 	.word	0x00000000
	.align		4
        /*001c*/ 	.word	0xfffffffc


//--------------------- .nv.constant4             --------------------------
	.section	.nv.constant4,"a",@progbits
	.align	8
	.align		8
.nv.constant4:
        /*0000*/ 	.dword	DINOS_DINOS


//--------------------- .text._Z6vecAddIdEvPT_S1_S0_m --------------------------
	.section	.text._Z6vecAddIdEvPT_S1_S0_m,"ax",@progbits
	.align	128
        .global         _Z6vecAddIdEvPT_S1_S0_m
        .type           _Z6vecAddIdEvPT_S1_S0_m,@function
        .size           _Z6vecAddIdEvPT_S1_S0_m,(.L_x_2 - _Z6vecAddIdEvPT_S1_S0_m)
        .other          _Z6vecAddIdEvPT_S1_S0_m,@"STO_CUDA_ENTRY STV_DEFAULT"
_Z6vecAddIdEvPT_S1_S0_m:
.text._Z6vecAddIdEvPT_S1_S0_m:
[----:B------:R-:W-:Y:S01]  /*0000*/  LDC R1, c[0x0][0x37c] ;  /* 0x0000df00ff017b82 */ /* 0x000fe20000000800 */
[----:B------:R-:W0:Y:S07]  /*0010*/  S2R R0, SR_TID.X ;  /* 0x0000000000007919 */ /* 0x000e2e0000002100 */
[----:B------:R-:W0:Y:S01]  /*0020*/  S2UR UR4, SR_CTAID.X ;  /* 0x00000000000479c3 */ /* 0x000e220000002500 */
[----:B------:R-:W1:Y:S07]  /*0030*/  LDCU.64 UR8, c[0x0][0x398] ;  /* 0x00007300ff0877ac */ /* 0x000e6e0008000a00 */
[----:B------:R-:W0:Y:S02]  /*0040*/  LDC R15, c[0x0][0x360] ;  /* 0x0000d800ff0f7b82 */ /* 0x000e240000000800 */
[----:B0-----:R-:W-:-:S05]  /*0050*/  IMAD R0, R15, UR4, R0 ;  /* 0x000000040f007c24 */ /* 0x001fca000f8e0200 */
[----:B-1----:R-:W-:-:S04]  /*0060*/  ISETP.GE.U32.AND P0, PT, R0, UR8, PT ;  /* 0x0000000800007c0c */ /* 0x002fc8000bf06070 */
[----:B------:R-:W-:-:S13]  /*0070*/  ISETP.GE.U32.AND.EX P0, PT, RZ, UR9, PT, P0 ;  /* 0x00000009ff007c0c */ /* 0x000fda000bf06100 */
[----:B------:R-:W-:Y:S05]  /*0080*/  @P0 EXIT ;  /* 0x000000000000094d */ /* 0x000fea0003800000 */
[----:B------:R-:W0:Y:S01]  /*0090*/  LDC.64 R2, c[0x4][RZ] ;  /* 0x01000000ff027b82 */ /* 0x000e220000000a00 */
[----:B------:R-:W1:Y:S01]  /*00a0*/  LDCU UR4, c[0x0][0x370] ;  /* 0x00006e00ff0477ac */ /* 0x000e620008000800 */
[----:B------:R-:W-:Y:S02]  /*00b0*/  IMAD.MOV.U32 R6, RZ, RZ, R0 ;  /* 0x000000ffff067224 */ /* 0x000fe400078e0000 */
[----:B------:R-:W-:Y:S01]  /*00c0*/  IMAD.MOV.U32 R17, RZ, RZ, RZ ;  /* 0x000000ffff117224 */ /* 0x000fe200078e00ff */
[----:B------:R-:W2:Y:S01]  /*00d0*/  LDCU.64 UR6, c[0x0][0x358] ;  /* 0x00006b00ff0677ac */ /* 0x000ea20008000a00 */
[----:B------:R-:W3:Y:S01]  /*00e0*/  LDCU.64 UR10, c[0x0][0x390] ;  /* 0x00007200ff0a77ac */ /* 0x000ee20008000a00 */
[----:B------:R-:W4:Y:S01]  /*00f0*/  LDCU.128 UR12, c[0x0][0x380] ;  /* 0x00007000ff0c77ac */ /* 0x000f220008000c00 */
[----:B-1----:R-:W-:-:S07]  /*0100*/  IMAD R15, R15, UR4, RZ ;  /* 0x000000040f0f7c24 */ /* 0x002fce000f8e02ff */
.L_x_0:
[C---:B------:R-:W-:Y:S01]  /*0110*/  IMAD.SHL.U32 R8, R6.reuse, 0x8, RZ ;  /* 0x0000000806087824 */ /* 0x040fe200078e00ff */
[----:B------:R-:W-:Y:S02]  /*0120*/  SHF.L.U64.HI R9, R6, 0x3, R17 ;  /* 0x0000000306097819 */ /* 0x000fe40000010211 */
[----:B0-2---:R-:W2:Y:S02]  /*0130*/  LDG.E.64 R6, desc[UR6][R2.64] ;  /* 0x0000000602067981 */ /* 0x005ea4000c1e1b00 */
[----:B----4-:R-:W-:-:S04]  /*0140*/  IADD3 R12, P0, PT, R8, UR12, RZ ;  /* 0x0000000c080c7c10 */ /* 0x010fc8000ff1e0ff */
[----:B------:R-:W-:-:S05]  /*0150*/  IADD3.X R13, PT, PT, R9, UR13, RZ, P0, !PT ;  /* 0x0000000d090d7c10 */ /* 0x000fca00087fe4ff */
[----:B------:R-:W3:Y:S01]  /*0160*/  LDG.E.64 R4, desc[UR6][R12.64] ;  /* 0x000000060c047981 */ /* 0x000ee2000c1e1b00 */
[----:B------:R-:W-:-:S04]  /*0170*/  IADD3 R8, P0, PT, R8, UR14, RZ ;  /* 0x0000000e08087c10 */ /* 0x000fc8000ff1e0ff */
[----:B------:R-:W-:-:S05]  /*0180*/  IADD3.X R9, PT, PT, R9, UR15, RZ, P0, !PT ;  /* 0x0000000f09097c10 */ /* 0x000fca00087fe4ff */
[----:B------:R-:W4:Y:S01]  /*0190*/  LDG.E.64 R10, desc[UR6][R8.64] ;  /* 0x00000006080a7981 */ /* 0x000f22000c1e1b00 */
[----:B---3--:R-:W-:-:S08]  /*01a0*/  DADD R4, R4, UR10 ;  /* 0x0000000a04047e29 */ /* 0x008fd00008000000 */
[----:B--2---:R-:W-:Y:S01]  /*01b0*/  DADD R4, R4, R6 ;  /* 0x0000000004047229 */ /* 0x004fe20000000006 */
[----:B------:R-:W-:-:S07]  /*01c0*/  IMAD.IADD R6, R15, 0x1, R0 ;  /* 0x000000010f067824 */ /* 0x000fce00078e0200 */
[----:B----4-:R-:W-:Y:S01]  /*01d0*/  DADD R4, R4, R10 ;  /* 0x0000000004047229 */ /* 0x010fe2000000000a */
[----:B------:R-:W-:-:S06]  /*01e0*/  ISETP.GE.U32.AND P0, PT, R6, UR8, PT ;  /* 0x0000000806007c0c */ /* 0x000fcc000bf06070 */
[----:B------:R1:W-:Y:S01]  /*01f0*/  STG.E.64 desc[UR6][R8.64], R4 ;  /* 0x0000000408007986 */ /* 0x0003e2000c101b06 */
[----:B------:R-:W-:Y:S01]  /*0200*/  ISETP.GE.U32.AND.EX P0, PT, RZ, UR9, PT, P0 ;  /* 0x00000009ff007c0c */ /* 0x000fe2000bf06100 */
[----:B------:R-:W-:-:S12]  /*0210*/  IMAD.MOV.U32 R0, RZ, RZ, R6 ;  /* 0x000000ffff007224 */ /* 0x000fd800078e0006 */
[----:B-1----:R-:W-:Y:S05]  /*0220*/  @!P0 BRA `(.L_x_0) ;  /* 0xfffffffc00b88947 */ /* 0x002fea000383ffff */
[----:B------:R-:W-:Y:S05]  /*0230*/  EXIT ;  /* 0x000000000000794d */ /* 0x000fea0003800000 */
.L_x_1:
[----:B------:R-:W-:-:S00]  /*0240*/  BRA `(.L_x_1) ;  /* 0xfffffffc00fc7947 */ /* 0x000fc0000383ffff */
[----:B------:R-:W-:-:S00]  /*0250*/  NOP ;  /* 0x0000000000007918 */ /* 0x000fc00000000000 */
        /* <DEDUP_REMOVED lines=10> */
.L_x_2:


//--------------------- .nv.global.init           --------------------------
	.section	.nv.global.init,"aw",@progbits
	.align	8
.nv.global.init:
	.type		DINOS_DINOS,@object
	.size		DINOS_DINOS,(.L_0 - DINOS_DINOS)
DINOS_DINOS:
        /*0000*/ 	.byte	0x00, 0x00, 0x00, 0x00, 0x00, 0x00, 0xf0, 0x3f, 0x00, 0x00, 0x00, 0x00, 0x00, 0x00, 0xf0, 0x3f
.L_0:


//--------------------- .nv.shared.reserved.0     --------------------------
	.section	.nv.shared.reserved.0,"aw",@nobits
	.weak		__nv_reservedSMEM_offset_0_alias
	.size		__nv_reservedSMEM_offset_0_alias, 0, 64
	.other		__nv_reservedSMEM_offset_0_alias,@"STO_CUDA_RESERVED_SHARED STV_DEFAULT"
__nv_reservedSMEM_offset_0_alias:
	.zero		0
	.zero		64


//--------------------- .nv.constant0._Z6vecAddIdEvPT_S1_S0_m --------------------------
	.section	.nv.constant0._Z6vecAddIdEvPT_S1_S0_m,"a",@progbits
	.sectionflags	@""
	.align	4
.nv.constant0._Z6vecAddIdEvPT_S1_S0_m:
	.zero		928


//--------------------- SYMBOLS --------------------------

	.type		.nv.reservedSmem.offset0,@object
	.size		.nv.reservedSmem.offset0,0x4
